	.headerflags	@"EF_CUDA_TEXMODE_UNIFIED EF_CUDA_64BIT_ADDRESS EF_CUDA_ACCELERATORS EF_CUDA_SM90 EF_CUDA_VIRTUAL_SM(EF_CUDA_SM90)"
	.elftype	@"ET_EXEC"


//--------------------- .nv.info                  --------------------------
	.section	.nv.info,"",@"SHT_CUDA_INFO"
	.align	4


	//----- nvinfo : EIATTR_REGCOUNT
	.align		4
        /*0000*/ 	.byte	0x04, 0x2f
        /*0002*/ 	.short	(.L_1 - .L_0)
	.align		4
.L_0:
        /*0004*/ 	.word	index@(triton_poi_fused_convolution_relu_12)
        /*0008*/ 	.word	0x00000012


	//----- nvinfo : EIATTR_MIN_STACK_SIZE
	.align		4
.L_1:
        /*000c*/ 	.byte	0x04, 0x12
        /*000e*/ 	.short	(.L_3 - .L_2)
	.align		4
.L_2:
        /*0010*/ 	.word	index@(triton_poi_fused_convolution_relu_12)
        /*0014*/ 	.word	0x00000000


	//----- nvinfo : EIATTR_FRAME_SIZE
	.align		4
.L_3:
        /*0018*/ 	.byte	0x04, 0x11
        /*001a*/ 	.short	(.L_5 - .L_4)
	.align		4
.L_4:
        /*001c*/ 	.word	index@(triton_poi_fused_convolution_relu_12)
        /*0020*/ 	.word	0x00000000


	//----- nvinfo : EIATTR_MIN_STACK_SIZE
	.align		4
.L_5:
        /*0024*/ 	.byte	0x04, 0x12
        /*0026*/ 	.short	(.L_7 - .L_6)
	.align		4
.L_6:
        /*0028*/ 	.word	index@(triton_poi_fused_convolution_relu_12)
        /*002c*/ 	.word	0x00000000
.L_7:


//--------------------- .nv.info.triton_poi_fused_convolution_relu_12 --------------------------
	.section	.nv.info.triton_poi_fused_convolution_relu_12,"",@"SHT_CUDA_INFO"
	.sectionflags	@""
	.align	4


	//----- nvinfo : EIATTR_CUDA_API_VERSION
	.align		4
        /*0000*/ 	.byte	0x04, 0x37
        /*0002*/ 	.short	(.L_9 - .L_8)
.L_8:
        /*0004*/ 	.word	0x0000007c


	//----- nvinfo : EIATTR_KPARAM_INFO
	.align		4
.L_9:
        /*0008*/ 	.byte	0x04, 0x17
        /*000a*/ 	.short	(.L_11 - .L_10)
.L_10:
        /*000c*/ 	.word	0x00000000
        /*0010*/ 	.short	0x0002
        /*0012*/ 	.short	0x0010
        /*0014*/ 	.byte	0x00, 0xf0, 0x11, 0x00


	//----- nvinfo : EIATTR_KPARAM_INFO
	.align		4
.L_11:
        /*0018*/ 	.byte	0x04, 0x17
        /*001a*/ 	.short	(.L_13 - .L_12)
.L_12:
        /*001c*/ 	.word	0x00000000
        /*0020*/ 	.short	0x0001
        /*0022*/ 	.short	0x0008
        /*0024*/ 	.byte	0x00, 0xf4, 0x21, 0x00


	//----- nvinfo : EIATTR_KPARAM_INFO
	.align		4
.L_13:
        /*0028*/ 	.byte	0x04, 0x17
        /*002a*/ 	.short	(.L_15 - .L_14)
.L_14:
        /*002c*/ 	.word	0x00000000
        /*0030*/ 	.short	0x0000
        /*0032*/ 	.short	0x0000
        /*0034*/ 	.byte	0x00, 0xf4, 0x21, 0x00


	//----- nvinfo : EIATTR_SPARSE_MMA_MASK
	.align		4
.L_15:
        /*0038*/ 	.byte	0x03, 0x50
        /*003a*/ 	.short	0x0000


	//----- nvinfo : EIATTR_MAXREG_COUNT
	.align		4
        /*003c*/ 	.byte	0x03, 0x1b
        /*003e*/ 	.short	0x00ff


	//----- nvinfo : EIATTR_EXIT_INSTR_OFFSETS
	.align		4
        /*0040*/ 	.byte	0x04, 0x1c
        /*0042*/ 	.short	(.L_17 - .L_16)


	//   ....[0]....
.L_16:
        /*0044*/ 	.word	0x00000360


	//----- nvinfo : EIATTR_REQNTID
	.align		4
.L_17:
        /*0048*/ 	.byte	0x04, 0x10
        /*004a*/ 	.short	(.L_19 - .L_18)
.L_18:
        /*004c*/ 	.word	0x00000080
        /*0050*/ 	.word	0x00000001
        /*0054*/ 	.word	0x00000001


	//----- nvinfo : EIATTR_CBANK_PARAM_SIZE
	.align		4
.L_19:
        /*0058*/ 	.byte	0x03, 0x19
        /*005a*/ 	.short	0x0014


	//----- nvinfo : EIATTR_PARAM_CBANK
	.align		4
        /*005c*/ 	.byte	0x04, 0x0a
        /*005e*/ 	.short	(.L_21 - .L_20)
	.align		4
.L_20:
        /*0060*/ 	.word	index@(.nv.constant0.triton_poi_fused_convolution_relu_12)
        /*0064*/ 	.short	0x0210
        /*0066*/ 	.short	0x0014


	//----- nvinfo : EIATTR_SW_WAR
	.align		4
.L_21:
        /*0068*/ 	.byte	0x04, 0x36
        /*006a*/ 	.short	(.L_23 - .L_22)
.L_22:
        /*006c*/ 	.word	0x00000008
.L_23:


//--------------------- .nv.callgraph             --------------------------
	.section	.nv.callgraph,"",@"SHT_CUDA_CALLGRAPH"
	.align	4
	.sectionentsize	8
	.align		4
        /*0000*/ 	.word	0x00000000
	.align		4
        /*0004*/ 	.word	0xffffffff
	.align		4
        /*0008*/ 	.word	0x00000000
	.align		4
        /*000c*/ 	.word	0xfffffffe
	.align		4
        /*0010*/ 	.word	0x00000000
	.align		4
        /*0014*/ 	.word	0xfffffffd
	.align		4
        /*0018*/ 	.word	0x00000000
	.align		4
        /*001c*/ 	.word	0xfffffffc


//--------------------- .text.triton_poi_fused_convolution_relu_12 --------------------------
	.section	.text.triton_poi_fused_convolution_relu_12,"ax",@progbits
	.align	128
        .global         triton_poi_fused_convolution_relu_12
        .type           triton_poi_fused_convolution_relu_12,@function
        .size           triton_poi_fused_convolution_relu_12,(.L_x_1 - triton_poi_fused_convolution_relu_12)
        .other          triton_poi_fused_convolution_relu_12,@"STO_CUDA_ENTRY STV_DEFAULT"
triton_poi_fused_convolution_relu_12:
.text.triton_poi_fused_convolution_relu_12:
[----:B------:R-:W-:Y:S01]  /*0000*/  LDC R1, c[0x0][0x28] ;  /* 0x00000a00ff017b82 */ /* 0x000fe20000000800 */
[----:B------:R-:W1:Y:S07]  /*0010*/  S2R R0, SR_TID.X ;  /* 0x0000000000007919 */ /* 0x000e6e0000002100 */
[----:B------:R-:W2:Y:S01]  /*0020*/  LDC.64 R2, c[0x0][0x218] ;  /* 0x00008600ff027b82 */ /* 0x000ea20000000a00 */
[----:B------:R-:W-:Y:S01]  /*0030*/  ULDC.64 UR4, c[0x0][0x208] ;  /* 0x0000820000047ab9 */ /* 0x000fe20000000a00 */
[----:B------:R-:W3:Y:S06]  /*0040*/  S2R R5, SR_CTAID.X ;  /* 0x0000000000057919 */ /* 0x000eec0000002500 */
[----:B------:R-:W4:Y:S01]  /*0050*/  LDC.64 R8, c[0x0][0x210] ;  /* 0x00008400ff087b82 */ /* 0x000f220000000a00 */
[----:B-1----:R-:W-:Y:S01]  /*0060*/  IMAD.SHL.U32 R0, R0, 0x4, RZ ;  /* 0x0000000400007824 */ /* 0x002fe200078e00ff */
[----:B---3--:R-:W-:-:S04]  /*0070*/  SHF.R.S32.HI R4, RZ, 0x15, R5 ;  /* 0x00000015ff047819 */ /* 0x008fc80000011405 */
[----:B------:R-:W-:Y:S02]  /*0080*/  LOP3.LUT R0, R0, 0x1fc, RZ, 0xc0, !PT ;  /* 0x000001fc00007812 */ /* 0x000fe400078ec0ff */
[----:B------:R-:W-:-:S03]  /*0090*/  SGXT R4, R4, 0x1 ;  /* 0x000000010404781a */ /* 0x000fc60000000200 */
[----:B------:R-:W-:-:S04]  /*00a0*/  IMAD R5, R5, 0x400, R0 ;  /* 0x0000040005057824 */ /* 0x000fc800078e0200 */
[----:B----4-:R-:W-:Y:S01]  /*00b0*/  IMAD.WIDE R8, R5, 0x4, R8 ;  /* 0x0000000405087825 */ /* 0x010fe200078e0208 */
[----:B------:R-:W-:-:S04]  /*00c0*/  LEA.HI R4, R4, R5, RZ, 0xc ;  /* 0x0000000504047211 */ /* 0x000fc800078f60ff */
[----:B------:R-:W-:Y:S01]  /*00d0*/  SHF.R.S32.HI R0, RZ, 0xc, R4 ;  /* 0x0000000cff007819 */ /* 0x000fe20000011404 */
[----:B------:R-:W-:-:S03]  /*00e0*/  VIADD R4, R4, 0x200 ;  /* 0x0000020004047836 */ /* 0x000fc60000000000 */
[----:B------:R-:W-:Y:S02]  /*00f0*/  LEA.HI R6, R0, R0, RZ, 0x6 ;  /* 0x0000000000067211 */ /* 0x000fe400078f30ff */
[----:B------:R-:W-:Y:S02]  /*0100*/  SHF.R.S32.HI R4, RZ, 0xc, R4 ;  /* 0x0000000cff047819 */ /* 0x000fe40000011404 */
[----:B------:R-:W-:Y:S02]  /*0110*/  LOP3.LUT R7, R6, 0xffffffc0, RZ, 0xc0, !PT ;  /* 0xffffffc006077812 */ /* 0x000fe400078ec0ff */
[----:B------:R-:W-:-:S03]  /*0120*/  LEA.HI R6, R4, R4, RZ, 0x6 ;  /* 0x0000000404067211 */ /* 0x000fc600078f30ff */
[----:B------:R-:W-:Y:S01]  /*0130*/  IMAD.IADD R7, R0, 0x1, -R7 ;  /* 0x0000000100077824 */ /* 0x000fe200078e0a07 */
[----:B------:R-:W-:-:S03]  /*0140*/  LOP3.LUT R13, R6, 0xffffffc0, RZ, 0xc0, !PT ;  /* 0xffffffc0060d7812 */ /* 0x000fc600078ec0ff */
[----:B--2---:R-:W-:-:S04]  /*0150*/  IMAD.WIDE R10, R7, 0x4, R2 ;  /* 0x00000004070a7825 */ /* 0x004fc800078e0202 */
[----:B------:R-:W-:Y:S02]  /*0160*/  IMAD.IADD R13, R4, 0x1, -R13 ;  /* 0x00000001040d7824 */ /* 0x000fe400078e0a0d */
[----:B------:R-:W2:Y:S02]  /*0170*/  LDG.E.128 R4, desc[UR4][R8.64] ;  /* 0x0000000408047981 */ /* 0x000ea4000c1e1d00 */
[----:B------:R-:W-:Y:S02]  /*0180*/  IMAD.WIDE R2, R13, 0x4, R2 ;  /* 0x000000040d027825 */ /* 0x000fe400078e0202 */
[----:B------:R-:W2:Y:S04]  /*0190*/  LDG.E.EL R10, desc[UR4][R10.64] ;  /* 0x000000040a0a7981 */ /* 0x000ea8000c2e1900 */
[----:B------:R-:W3:Y:S04]  /*01a0*/  LDG.E.EL R2, desc[UR4][R2.64] ;  /* 0x0000000402027981 */ /* 0x000ee8000c2e1900 */
[----:B------:R-:W3:Y:S01]  /*01b0*/  LDG.E.128 R12, desc[UR4][R8.64+0x800] ;  /* 0x00080004080c7981 */ /* 0x000ee2000c1e1d00 */
[CC--:B--2---:R-:W-:Y:S01]  /*01c0*/  FSETP.GEU.AND P6, PT, R5.reuse, -R10.reuse, PT ;  /* 0x8000000a0500720b */ /* 0x0c4fe20003fce000 */
[--C-:B------:R-:W-:Y:S01]  /*01d0*/  FADD R5, R5, R10.reuse ;  /* 0x0000000a05057221 */ /* 0x100fe20000000000 */
[CC--:B------:R-:W-:Y:S01]  /*01e0*/  FSETP.GEU.AND P0, PT, R6.reuse, -R10.reuse, PT ;  /* 0x8000000a0600720b */ /* 0x0c0fe20003f0e000 */
[--C-:B------:R-:W-:Y:S01]  /*01f0*/  FADD R6, R6, R10.reuse ;  /* 0x0000000a06067221 */ /* 0x100fe20000000000 */
[C---:B------:R-:W-:Y:S01]  /*0200*/  FSETP.GEU.AND P1, PT, R7.reuse, -R10, PT ;  /* 0x8000000a0700720b */ /* 0x040fe20003f2e000 */
[----:B------:R-:W-:Y:S01]  /*0210*/  FADD R7, R7, R10 ;  /* 0x0000000a07077221 */ /* 0x000fe20000000000 */
[----:B------:R-:W-:-:S02]  /*0220*/  SEL R5, R5, RZ, P6 ;  /* 0x000000ff05057207 */ /* 0x000fc40003000000 */
[CC--:B---3--:R-:W-:Y:S01]  /*0230*/  FSETP.GEU.AND P3, PT, R13.reuse, -R2.reuse, PT ;  /* 0x800000020d00720b */ /* 0x0c8fe20003f6e000 */
[--C-:B------:R-:W-:Y:S01]  /*0240*/  FADD R13, R13, R2.reuse ;  /* 0x000000020d0d7221 */ /* 0x100fe20000000000 */
[CC--:B------:R-:W-:Y:S01]  /*0250*/  FSETP.GEU.AND P4, PT, R14.reuse, -R2.reuse, PT ;  /* 0x800000020e00720b */ /* 0x0c0fe20003f8e000 */
[--C-:B------:R-:W-:Y:S01]  /*0260*/  FADD R14, R14, R2.reuse ;  /* 0x000000020e0e7221 */ /* 0x100fe20000000000 */
[C---:B------:R-:W-:Y:S01]  /*0270*/  FSETP.GEU.AND P5, PT, R15.reuse, -R2, PT ;  /* 0x800000020f00720b */ /* 0x040fe20003fae000 */
[----:B------:R-:W-:Y:S01]  /*0280*/  FADD R15, R15, R2 ;  /* 0x000000020f0f7221 */ /* 0x000fe20000000000 */
[C---:B------:R-:W-:Y:S01]  /*0290*/  FSETP.GEU.AND P2, PT, R4.reuse, -R10, PT ;  /* 0x8000000a0400720b */ /* 0x040fe20003f4e000 */
[----:B------:R-:W-:Y:S01]  /*02a0*/  FADD R4, R4, R10 ;  /* 0x0000000a04047221 */ /* 0x000fe20000000000 */
[C---:B------:R-:W-:Y:S01]  /*02b0*/  FSETP.GEU.AND P6, PT, R12.reuse, -R2, PT ;  /* 0x800000020c00720b */ /* 0x040fe20003fce000 */
[----:B------:R-:W-:Y:S01]  /*02c0*/  FADD R2, R12, R2 ;  /* 0x000000020c027221 */ /* 0x000fe20000000000 */
[----:B------:R-:W-:-:S02]  /*02d0*/  SEL R6, R6, RZ, P0 ;  /* 0x000000ff06067207 */ /* 0x000fc40000000000 */
[----:B------:R-:W-:Y:S02]  /*02e0*/  SEL R7, R7, RZ, P1 ;  /* 0x000000ff07077207 */ /* 0x000fe40000800000 */
[----:B------:R-:W-:Y:S02]  /*02f0*/  SEL R4, R4, RZ, P2 ;  /* 0x000000ff04047207 */ /* 0x000fe40001000000 */
[----:B------:R-:W-:Y:S02]  /*0300*/  SEL R13, R13, RZ, P3 ;  /* 0x000000ff0d0d7207 */ /* 0x000fe40001800000 */
[----:B------:R-:W-:Y:S01]  /*0310*/  SEL R14, R14, RZ, P4 ;  /* 0x000000ff0e0e7207 */ /* 0x000fe20002000000 */
[----:B------:R-:W-:Y:S01]  /*0320*/  STG.E.128 desc[UR4][R8.64], R4 ;  /* 0x0000000408007986 */ /* 0x000fe2000c101d04 */
[----:B------:R-:W-:Y:S02]  /*0330*/  SEL R15, R15, RZ, P5 ;  /* 0x000000ff0f0f7207 */ /* 0x000fe40002800000 */
[----:B------:R-:W-:-:S05]  /*0340*/  SEL R12, R2, RZ, P6 ;  /* 0x000000ff020c7207 */ /* 0x000fca0003000000 */
[----:B------:R-:W-:Y:S01]  /*0350*/  STG.E.128 desc[UR4][R8.64+0x800], R12 ;  /* 0x0008000c08007986 */ /* 0x000fe2000c101d04 */
[----:B------:R-:W-:Y:S05]  /*0360*/  EXIT ;  /* 0x000000000000794d */ /* 0x000fea0003800000 */
.L_x_0:
[----:B------:R-:W-:-:S00]  /*0370*/  BRA `(.L_x_0) ;  /* 0xfffffffc00fc7947 */ /* 0x000fc0000383ffff */
[----:B------:R-:W-:-:S00]  /*0380*/  NOP ;  /* 0x0000000000007918 */ /* 0x000fc00000000000 */
[----:B------:R-:W-:-:S00]  /*0390*/  NOP ;  /* 0x0000000000007918 */ /* 0x000fc00000000000 */
[----:B------:R-:W-:-:S00]  /*03a0*/  NOP ;  /* 0x0000000000007918 */ /* 0x000fc00000000000 */
[----:B------:R-:W-:-:S00]  /*03b0*/  NOP ;  /* 0x0000000000007918 */ /* 0x000fc00000000000 */
[----:B------:R-:W-:-:S00]  /*03c0*/  NOP ;  /* 0x0000000000007918 */ /* 0x000fc00000000000 */
[----:B------:R-:W-:-:S00]  /*03d0*/  NOP ;  /* 0x0000000000007918 */ /* 0x000fc00000000000 */
[----:B------:R-:W-:-:S00]  /*03e0*/  NOP ;  /* 0x0000000000007918 */ /* 0x000fc00000000000 */
[----:B------:R-:W-:-:S00]  /*03f0*/  NOP ;  /* 0x0000000000007918 */ /* 0x000fc00000000000 */
.L_x_1:


//--------------------- .nv.constant0.triton_poi_fused_convolution_relu_12 --------------------------
	.section	.nv.constant0.triton_poi_fused_convolution_relu_12,"a",@progbits
	.sectionflags	@""
	.align	4
.nv.constant0.triton_poi_fused_convolution_relu_12:
	.zero		548
